	.headerflags	@"EF_CUDA_TEXMODE_UNIFIED EF_CUDA_64BIT_ADDRESS EF_CUDA_ACCELERATORS EF_CUDA_SM90 EF_CUDA_VIRTUAL_SM(EF_CUDA_SM90)"
	.elftype	@"ET_EXEC"


//--------------------- .nv.info                  --------------------------
	.section	.nv.info,"",@"SHT_CUDA_INFO"
	.align	4


	//----- nvinfo : EIATTR_REGCOUNT
	.align		4
        /*0000*/ 	.byte	0x04, 0x2f
        /*0002*/ 	.short	(.L_1 - .L_0)
	.align		4
.L_0:
        /*0004*/ 	.word	index@(triton_poi_fused_convolution_20)
        /*0008*/ 	.word	0x0000001e


	//----- nvinfo : EIATTR_MIN_STACK_SIZE
	.align		4
.L_1:
        /*000c*/ 	.byte	0x04, 0x12
        /*000e*/ 	.short	(.L_3 - .L_2)
	.align		4
.L_2:
        /*0010*/ 	.word	index@(triton_poi_fused_convolution_20)
        /*0014*/ 	.word	0x00000000


	//----- nvinfo : EIATTR_FRAME_SIZE
	.align		4
.L_3:
        /*0018*/ 	.byte	0x04, 0x11
        /*001a*/ 	.short	(.L_5 - .L_4)
	.align		4
.L_4:
        /*001c*/ 	.word	index@(triton_poi_fused_convolution_20)
        /*0020*/ 	.word	0x00000000


	//----- nvinfo : EIATTR_MIN_STACK_SIZE
	.align		4
.L_5:
        /*0024*/ 	.byte	0x04, 0x12
        /*0026*/ 	.short	(.L_7 - .L_6)
	.align		4
.L_6:
        /*0028*/ 	.word	index@(triton_poi_fused_convolution_20)
        /*002c*/ 	.word	0x00000000
.L_7:


//--------------------- .nv.info.triton_poi_fused_convolution_20 --------------------------
	.section	.nv.info.triton_poi_fused_convolution_20,"",@"SHT_CUDA_INFO"
	.sectionflags	@""
	.align	4


	//----- nvinfo : EIATTR_CUDA_API_VERSION
	.align		4
        /*0000*/ 	.byte	0x04, 0x37
        /*0002*/ 	.short	(.L_9 - .L_8)
.L_8:
        /*0004*/ 	.word	0x0000007c


	//----- nvinfo : EIATTR_KPARAM_INFO
	.align		4
.L_9:
        /*0008*/ 	.byte	0x04, 0x17
        /*000a*/ 	.short	(.L_11 - .L_10)
.L_10:
        /*000c*/ 	.word	0x00000000
        /*0010*/ 	.short	0x0004
        /*0012*/ 	.short	0x001c
        /*0014*/ 	.byte	0x00, 0xf0, 0x11, 0x00


	//----- nvinfo : EIATTR_KPARAM_INFO
	.align		4
.L_11:
        /*0018*/ 	.byte	0x04, 0x17
        /*001a*/ 	.short	(.L_13 - .L_12)
.L_12:
        /*001c*/ 	.word	0x00000000
        /*0020*/ 	.short	0x0003
        /*0022*/ 	.short	0x0018
        /*0024*/ 	.byte	0x00, 0xf0, 0x11, 0x00


	//----- nvinfo : EIATTR_KPARAM_INFO
	.align		4
.L_13:
        /*0028*/ 	.byte	0x04, 0x17
        /*002a*/ 	.short	(.L_15 - .L_14)
.L_14:
        /*002c*/ 	.word	0x00000000
        /*0030*/ 	.short	0x0002
        /*0032*/ 	.short	0x0010
        /*0034*/ 	.byte	0x00, 0xf4, 0x21, 0x00


	//----- nvinfo : EIATTR_KPARAM_INFO
	.align		4
.L_15:
        /*0038*/ 	.byte	0x04, 0x17
        /*003a*/ 	.short	(.L_17 - .L_16)
.L_16:
        /*003c*/ 	.word	0x00000000
        /*0040*/ 	.short	0x0001
        /*0042*/ 	.short	0x0008
        /*0044*/ 	.byte	0x00, 0xf4, 0x21, 0x00


	//----- nvinfo : EIATTR_KPARAM_INFO
	.align		4
.L_17:
        /*0048*/ 	.byte	0x04, 0x17
        /*004a*/ 	.short	(.L_19 - .L_18)
.L_18:
        /*004c*/ 	.word	0x00000000
        /*0050*/ 	.short	0x0000
        /*0052*/ 	.short	0x0000
        /*0054*/ 	.byte	0x00, 0xf4, 0x21, 0x00


	//----- nvinfo : EIATTR_SPARSE_MMA_MASK
	.align		4
.L_19:
        /*0058*/ 	.byte	0x03, 0x50
        /*005a*/ 	.short	0x0000


	//----- nvinfo : EIATTR_MAXREG_COUNT
	.align		4
        /*005c*/ 	.byte	0x03, 0x1b
        /*005e*/ 	.short	0x00ff


	//----- nvinfo : EIATTR_EXIT_INSTR_OFFSETS
	.align		4
        /*0060*/ 	.byte	0x04, 0x1c
        /*0062*/ 	.short	(.L_21 - .L_20)


	//   ....[0]....
.L_20:
        /*0064*/ 	.word	0x000006a0


	//   ....[1]....
        /*0068*/ 	.word	0x000006c0


	//----- nvinfo : EIATTR_REQNTID
	.align		4
.L_21:
        /*006c*/ 	.byte	0x04, 0x10
        /*006e*/ 	.short	(.L_23 - .L_22)
.L_22:
        /*0070*/ 	.word	0x00000080
        /*0074*/ 	.word	0x00000001
        /*0078*/ 	.word	0x00000001


	//----- nvinfo : EIATTR_CBANK_PARAM_SIZE
	.align		4
.L_23:
        /*007c*/ 	.byte	0x03, 0x19
        /*007e*/ 	.short	0x0020


	//----- nvinfo : EIATTR_PARAM_CBANK
	.align		4
        /*0080*/ 	.byte	0x04, 0x0a
        /*0082*/ 	.short	(.L_25 - .L_24)
	.align		4
.L_24:
        /*0084*/ 	.word	index@(.nv.constant0.triton_poi_fused_convolution_20)
        /*0088*/ 	.short	0x0210
        /*008a*/ 	.short	0x0020


	//----- nvinfo : EIATTR_SW_WAR
	.align		4
.L_25:
        /*008c*/ 	.byte	0x04, 0x36
        /*008e*/ 	.short	(.L_27 - .L_26)
.L_26:
        /*0090*/ 	.word	0x00000008
.L_27:


//--------------------- .nv.callgraph             --------------------------
	.section	.nv.callgraph,"",@"SHT_CUDA_CALLGRAPH"
	.align	4
	.sectionentsize	8
	.align		4
        /*0000*/ 	.word	0x00000000
	.align		4
        /*0004*/ 	.word	0xffffffff
	.align		4
        /*0008*/ 	.word	0x00000000
	.align		4
        /*000c*/ 	.word	0xfffffffe
	.align		4
        /*0010*/ 	.word	0x00000000
	.align		4
        /*0014*/ 	.word	0xfffffffd
	.align		4
        /*0018*/ 	.word	0x00000000
	.align		4
        /*001c*/ 	.word	0xfffffffc


//--------------------- .text.triton_poi_fused_convolution_20 --------------------------
	.section	.text.triton_poi_fused_convolution_20,"ax",@progbits
	.sectionflags	@"SHF_BARRIERS=1"
	.align	128
        .global         triton_poi_fused_convolution_20
        .type           triton_poi_fused_convolution_20,@function
        .size           triton_poi_fused_convolution_20,(.L_x_1 - triton_poi_fused_convolution_20)
        .other          triton_poi_fused_convolution_20,@"STO_CUDA_ENTRY STV_DEFAULT"
triton_poi_fused_convolution_20:
.text.triton_poi_fused_convolution_20:
[----:B------:R-:W0:Y:S01]  /*0000*/  LDC R1, c[0x0][0x28] ;  /* 0x00000a00ff017b82 */ /* 0x000e220000000800 */
[----:B------:R-:W1:Y:S07]  /*0010*/  S2R R3, SR_CTAID.Z ;  /* 0x0000000000037919 */ /* 0x000e6e0000002700 */
[----:B------:R-:W1:Y:S01]  /*0020*/  S2UR UR4, SR_CTAID.Y ;  /* 0x00000000000479c3 */ /* 0x000e620000002600 */
[----:B------:R-:W-:Y:S01]  /*0030*/  CS2R R16, SRZ ;  /* 0x0000000000107805 */ /* 0x000fe2000001ff00 */
[----:B------:R-:W-:Y:S01]  /*0040*/  ULDC.64 UR6, c[0x0][0x208] ;  /* 0x0000820000067ab9 */ /* 0x000fe20000000a00 */
[----:B------:R-:W2:Y:S01]  /*0050*/  S2R R19, SR_TID.X ;  /* 0x0000000000137919 */ /* 0x000ea20000002100 */
[----:B------:R-:W3:Y:S04]  /*0060*/  S2R R2, SR_CTAID.X ;  /* 0x0000000000027919 */ /* 0x000ee80000002500 */
[----:B------:R-:W1:Y:S08]  /*0070*/  LDC R0, c[0x0][0x10] ;  /* 0x00000400ff007b82 */ /* 0x000e700000000800 */
[----:B------:R-:W4:Y:S01]  /*0080*/  LDC.64 R14, c[0x0][0x210] ;  /* 0x00008400ff0e7b82 */ /* 0x000f220000000a00 */
[----:B-1----:R-:W-:-:S04]  /*0090*/  IMAD R3, R3, R0, UR4 ;  /* 0x0000000403037e24 */ /* 0x002fc8000f8e0200 */
[----:B------:R-:W-:Y:S01]  /*00a0*/  IMAD.SHL.U32 R0, R3, 0x400, RZ ;  /* 0x0000040003007824 */ /* 0x000fe200078e00ff */
[----:B---3--:R-:W-:-:S04]  /*00b0*/  ISETP.GE.AND P0, PT, R2, 0x9, PT ;  /* 0x000000090200780c */ /* 0x008fc80003f06270 */
[----:B--2---:R-:W-:-:S04]  /*00c0*/  LOP3.LUT R9, R0, 0x7f, R19, 0xf8, !PT ;  /* 0x0000007f00097812 */ /* 0x004fc800078ef813 */
[C---:B------:R-:W-:Y:S01]  /*00d0*/  LOP3.LUT R5, R9.reuse, 0x80, RZ, 0xfc, !PT ;  /* 0x0000008009057812 */ /* 0x040fe200078efcff */
[C-C-:B------:R-:W-:Y:S01]  /*00e0*/  IMAD R13, R9.reuse, 0x9, R2.reuse ;  /* 0x00000009090d7824 */ /* 0x140fe200078e0202 */
[----:B------:R-:W-:Y:S02]  /*00f0*/  ISETP.LT.AND P5, PT, R9, 0x10000, !P0 ;  /* 0x000100000900780c */ /* 0x000fe400047a1270 */
[C---:B------:R-:W-:Y:S01]  /*0100*/  ISETP.LT.AND P6, PT, R5.reuse, 0x10000, !P0 ;  /* 0x000100000500780c */ /* 0x040fe200047c1270 */
[----:B------:R-:W-:Y:S01]  /*0110*/  IMAD R7, R5, 0x9, R2 ;  /* 0x0000000905077824 */ /* 0x000fe200078e0202 */
[C---:B------:R-:W-:Y:S02]  /*0120*/  LOP3.LUT R4, R9.reuse, 0x200, RZ, 0xfc, !PT ;  /* 0x0000020009047812 */ /* 0x040fe400078efcff */
[----:B------:R-:W-:Y:S02]  /*0130*/  LOP3.LUT R6, R9, 0x280, RZ, 0xfc, !PT ;  /* 0x0000028009067812 */ /* 0x000fe400078efcff */
[----:B------:R-:W-:Y:S01]  /*0140*/  ISETP.LT.AND P4, PT, R4, 0x10000, !P0 ;  /* 0x000100000400780c */ /* 0x000fe20004781270 */
[----:B----4-:R-:W-:Y:S01]  /*0150*/  IMAD.WIDE R4, R13, 0x4, R14 ;  /* 0x000000040d047825 */ /* 0x010fe200078e020e */
[----:B------:R-:W-:-:S02]  /*0160*/  ISETP.LT.AND P3, PT, R6, 0x10000, !P0 ;  /* 0x000100000600780c */ /* 0x000fc40004761270 */
[----:B------:R-:W-:Y:S01]  /*0170*/  LOP3.LUT R8, R9, 0x300, RZ, 0xfc, !PT ;  /* 0x0000030009087812 */ /* 0x000fe200078efcff */
[----:B------:R-:W-:Y:S01]  /*0180*/  IMAD.WIDE R6, R7, 0x4, R14 ;  /* 0x0000000407067825 */ /* 0x000fe200078e020e */
[C---:B------:R-:W-:Y:S01]  /*0190*/  LOP3.LUT R10, R9.reuse, 0x380, RZ, 0xfc, !PT ;  /* 0x00000380090a7812 */ /* 0x040fe200078efcff */
[----:B------:R-:W2:Y:S01]  /*01a0*/  @P5 LDG.E.EL R16, desc[UR6][R4.64] ;  /* 0x0000000604105981 */ /* 0x000ea2000c2e1900 */
[C---:B------:R-:W-:Y:S02]  /*01b0*/  LOP3.LUT R11, R9.reuse, 0x100, RZ, 0xfc, !PT ;  /* 0x00000100090b7812 */ /* 0x040fe400078efcff */
[----:B------:R-:W-:Y:S01]  /*01c0*/  LOP3.LUT R9, R9, 0x180, RZ, 0xfc, !PT ;  /* 0x0000018009097812 */ /* 0x000fe200078efcff */
[----:B------:R1:W3:Y:S01]  /*01d0*/  @P6 LDG.E.EL R17, desc[UR6][R6.64] ;  /* 0x0000000606116981 */ /* 0x0002e2000c2e1900 */
[----:B------:R-:W-:Y:S02]  /*01e0*/  ISETP.LT.AND P5, PT, R11, 0x10000, !P0 ;  /* 0x000100000b00780c */ /* 0x000fe400047a1270 */
[----:B------:R-:W-:Y:S01]  /*01f0*/  ISETP.LT.AND P6, PT, R9, 0x10000, !P0 ;  /* 0x000100000900780c */ /* 0x000fe200047c1270 */
[--C-:B------:R-:W-:Y:S01]  /*0200*/  IMAD R11, R11, 0x9, R2.reuse ;  /* 0x000000090b0b7824 */ /* 0x100fe200078e0202 */
[----:B------:R-:W-:Y:S01]  /*0210*/  ISETP.LT.AND P2, PT, R8, 0x10000, !P0 ;  /* 0x000100000800780c */ /* 0x000fe20004741270 */
[----:B------:R-:W-:Y:S01]  /*0220*/  IMAD R9, R9, 0x9, R2 ;  /* 0x0000000909097824 */ /* 0x000fe200078e0202 */
[----:B------:R-:W-:Y:S01]  /*0230*/  ISETP.LT.AND P1, PT, R10, 0x10000, !P0 ;  /* 0x000100000a00780c */ /* 0x000fe20004721270 */
[----:B------:R-:W-:-:S02]  /*0240*/  IMAD.MOV.U32 R18, RZ, RZ, RZ ;  /* 0x000000ffff127224 */ /* 0x000fc400078e00ff */
[----:B------:R-:W-:Y:S02]  /*0250*/  IMAD.MOV.U32 R20, RZ, RZ, RZ ;  /* 0x000000ffff147224 */ /* 0x000fe400078e00ff */
[----:B-1----:R-:W-:-:S04]  /*0260*/  IMAD.WIDE R6, R11, 0x4, R14 ;  /* 0x000000040b067825 */ /* 0x002fc800078e020e */
[----:B------:R-:W-:Y:S01]  /*0270*/  IMAD.WIDE R8, R9, 0x4, R14 ;  /* 0x0000000409087825 */ /* 0x000fe200078e020e */
[----:B------:R-:W4:Y:S04]  /*0280*/  @P5 LDG.E.EL R18, desc[UR6][R6.64] ;  /* 0x0000000606125981 */ /* 0x000f28000c2e1900 */
[----:B------:R-:W5:Y:S01]  /*0290*/  @P6 LDG.E.EL R20, desc[UR6][R8.64] ;  /* 0x0000000608146981 */ /* 0x000f62000c2e1900 */
[C---:B------:R-:W-:Y:S02]  /*02a0*/  VIADD R21, R13.reuse, 0x1200 ;  /* 0x000012000d157836 */ /* 0x040fe40000000000 */
[C---:B------:R-:W-:Y:S02]  /*02b0*/  VIADD R23, R13.reuse, 0x1680 ;  /* 0x000016800d177836 */ /* 0x040fe40000000000 */
[----:B------:R-:W-:-:S02]  /*02c0*/  VIADD R25, R13, 0x1b00 ;  /* 0x00001b000d197836 */ /* 0x000fc40000000000 */
[----:B------:R-:W-:Y:S02]  /*02d0*/  VIADD R27, R13, 0x1f80 ;  /* 0x00001f800d1b7836 */ /* 0x000fe40000000000 */
[----:B------:R-:W-:-:S04]  /*02e0*/  IMAD.WIDE R4, R21, 0x4, R14 ;  /* 0x0000000415047825 */ /* 0x000fc800078e020e */
[----:B------:R-:W-:Y:S01]  /*02f0*/  IMAD.WIDE R10, R23, 0x4, R14 ;  /* 0x00000004170a7825 */ /* 0x000fe200078e020e */
[----:B------:R-:W-:-:S03]  /*0300*/  CS2R R22, SRZ ;  /* 0x0000000000167805 */ /* 0x000fc6000001ff00 */
[----:B------:R-:W-:-:S03]  /*0310*/  IMAD.WIDE R12, R25, 0x4, R14 ;  /* 0x00000004190c7825 */ /* 0x000fc600078e020e */
[----:B------:R-:W5:Y:S01]  /*0320*/  @P3 LDG.E.EL R22, desc[UR6][R10.64] ;  /* 0x000000060a163981 */ /* 0x000f62000c2e1900 */
[----:B------:R-:W-:Y:S02]  /*0330*/  IMAD.MOV.U32 R21, RZ, RZ, RZ ;  /* 0x000000ffff157224 */ /* 0x000fe400078e00ff */
[----:B------:R-:W-:Y:S01]  /*0340*/  IMAD.MOV.U32 R24, RZ, RZ, RZ ;  /* 0x000000ffff187224 */ /* 0x000fe200078e00ff */
[----:B------:R-:W5:Y:S01]  /*0350*/  @P2 LDG.E.EL R23, desc[UR6][R12.64] ;  /* 0x000000060c172981 */ /* 0x000f62000c2e1900 */
[----:B------:R-:W-:-:S03]  /*0360*/  IMAD.WIDE R14, R27, 0x4, R14 ;  /* 0x000000041b0e7825 */ /* 0x000fc600078e020e */
[----:B------:R-:W5:Y:S04]  /*0370*/  @P4 LDG.E.EL R21, desc[UR6][R4.64] ;  /* 0x0000000604154981 */ /* 0x000f68000c2e1900 */
[----:B------:R1:W5:Y:S01]  /*0380*/  @P1 LDG.E.EL R24, desc[UR6][R14.64] ;  /* 0x000000060e181981 */ /* 0x000362000c2e1900 */
[----:B------:R-:W1:Y:S01]  /*0390*/  S2R R25, SR_TID.X ;  /* 0x0000000000197919 */ /* 0x000e620000002100 */
[----:B------:R-:W1:Y:S01]  /*03a0*/  S2UR UR5, SR_CgaCtaId ;  /* 0x00000000000579c3 */ /* 0x000e620000008800 */
[----:B------:R-:W-:Y:S01]  /*03b0*/  UMOV UR4, 0x400 ;  /* 0x0000040000047882 */ /* 0x000fe20000000000 */
[----:B------:R-:W-:-:S06]  /*03c0*/  IMAD.SHL.U32 R19, R19, 0x4, RZ ;  /* 0x0000000413137824 */ /* 0x000fcc00078e00ff */
[----:B01----:R-:W0:Y:S01]  /*03d0*/  LDC.64 R14, c[0x0][0x218] ;  /* 0x00008600ff0e7b82 */ /* 0x003e220000000a00 */
[----:B------:R-:W-:Y:S01]  /*03e0*/  UPRMT UR4, UR5, 0x654, UR4 ;  /* 0x0000065405047896 */ /* 0x000fe20008000004 */
[C---:B------:R-:W-:Y:S01]  /*03f0*/  LOP3.LUT R6, R25.reuse, 0x7f, RZ, 0xc0, !PT ;  /* 0x0000007f19067812 */ /* 0x040fe200078ec0ff */
[----:B------:R-:W-:-:S04]  /*0400*/  IMAD.SHL.U32 R7, R25, 0x4, RZ ;  /* 0x0000000419077824 */ /* 0x000fc800078e00ff */
[----:B------:R-:W-:Y:S02]  /*0410*/  LEA R25, R6, UR4, 0x2 ;  /* 0x0000000406197c11 */ /* 0x000fe4000f8e10ff */
[----:B------:R-:W-:-:S04]  /*0420*/  LOP3.LUT R7, R7, 0x1fc, RZ, 0xc0, !PT ;  /* 0x000001fc07077812 */ /* 0x000fc800078ec0ff */
[----:B------:R-:W-:Y:S02]  /*0430*/  LEA R26, R7, UR4, 0x2 ;  /* 0x00000004071a7c11 */ /* 0x000fe4000f8e10ff */
[----:B------:R-:W-:Y:S01]  /*0440*/  LOP3.LUT R19, R19, 0x1fc, RZ, 0xc0, !PT ;  /* 0x000001fc13137812 */ /* 0x000fe200078ec0ff */
[----:B--2---:R1:W-:Y:S04]  /*0450*/  STS [R25], R16 ;  /* 0x0000001019007388 */ /* 0x0043e80000000800 */
[----:B---3--:R2:W-:Y:S04]  /*0460*/  STS [R25+0x200], R17 ;  /* 0x0002001119007388 */ /* 0x0085e80000000800 */
[----:B----4-:R3:W-:Y:S04]  /*0470*/  STS [R25+0x400], R18 ;  /* 0x0004001219007388 */ /* 0x0107e80000000800 */
[----:B-----5:R-:W-:Y:S01]  /*0480*/  STS [R25+0x600], R20 ;  /* 0x0006001419007388 */ /* 0x020fe20000000800 */
[----:B------:R-:W-:Y:S06]  /*0490*/  BAR.SYNC.DEFER_BLOCKING 0x0 ;  /* 0x0000000000007b1d */ /* 0x000fec0000010000 */
[----:B------:R-:W4:Y:S02]  /*04a0*/  LDS.128 R8, [R26] ;  /* 0x000000001a087984 */ /* 0x000f240000000c00 */
[----:B------:R-:W-:Y:S06]  /*04b0*/  BAR.SYNC.DEFER_BLOCKING 0x0 ;  /* 0x0000000000007b1d */ /* 0x000fec0000010000 */
[----:B------:R-:W-:Y:S04]  /*04c0*/  STS [R25], R21 ;  /* 0x0000001519007388 */ /* 0x000fe80000000800 */
[----:B------:R-:W-:Y:S04]  /*04d0*/  STS [R25+0x200], R22 ;  /* 0x0002001619007388 */ /* 0x000fe80000000800 */
[----:B------:R-:W-:Y:S04]  /*04e0*/  STS [R25+0x400], R23 ;  /* 0x0004001719007388 */ /* 0x000fe80000000800 */
[----:B------:R-:W-:Y:S01]  /*04f0*/  STS [R25+0x600], R24 ;  /* 0x0006001819007388 */ /* 0x000fe20000000800 */
[----:B------:R-:W-:Y:S01]  /*0500*/  BAR.SYNC.DEFER_BLOCKING 0x0 ;  /* 0x0000000000007b1d */ /* 0x000fe20000010000 */
[----:B-1----:R-:W-:-:S04]  /*0510*/  LOP3.LUT R16, R0, R19, RZ, 0xfc, !PT ;  /* 0x0000001300107212 */ /* 0x002fc800078efcff */
[----:B------:R-:W-:-:S04]  /*0520*/  SHF.R.S32.HI R13, RZ, 0x1f, R16 ;  /* 0x0000001fff0d7819 */ /* 0x000fc80000011410 */
[----:B--2---:R-:W-:Y:S02]  /*0530*/  LEA.HI R17, R13, R16, RZ, 0x8 ;  /* 0x000000100d117211 */ /* 0x004fe400078f40ff */
[----:B------:R-:W1:Y:S01]  /*0540*/  LDC.64 R12, c[0x0][0x220] ;  /* 0x00008800ff0c7b82 */ /* 0x000e620000000a00 */
[----:B------:R-:W2:Y:S01]  /*0550*/  LDS.128 R4, [R26] ;  /* 0x000000001a047984 */ /* 0x000ea20000000c00 */
[----:B---3--:R-:W-:Y:S02]  /*0560*/  SHF.R.S32.HI R18, RZ, 0x15, R3 ;  /* 0x00000015ff127819 */ /* 0x008fe40000011403 */
[----:B------:R-:W-:Y:S02]  /*0570*/  LOP3.LUT R3, R17, 0xffffff00, RZ, 0xc0, !PT ;  /* 0xffffff0011037812 */ /* 0x000fe400078ec0ff */
[----:B------:R-:W-:Y:S02]  /*0580*/  LOP3.LUT R0, R0, 0x200, R19, 0xfe, !PT ;  /* 0x0000020000007812 */ /* 0x000fe400078efe13 */
[----:B------:R-:W-:Y:S01]  /*0590*/  SGXT R19, R18, 0x1 ;  /* 0x000000011213781a */ /* 0x000fe20000000200 */
[----:B------:R-:W-:-:S03]  /*05a0*/  IMAD.IADD R3, R16, 0x1, -R3 ;  /* 0x0000000110037824 */ /* 0x000fc600078e0a03 */
[----:B------:R-:W-:Y:S01]  /*05b0*/  LEA.HI R19, R19, R0, RZ, 0x8 ;  /* 0x0000000013137211 */ /* 0x000fe200078f40ff */
[----:B------:R-:W-:Y:S01]  /*05c0*/  IMAD R2, R2, 0x100, R3 ;  /* 0x0000010002027824 */ /* 0x000fe200078e0203 */
[----:B------:R-:W-:Y:S02]  /*05d0*/  SHF.R.S32.HI R17, RZ, 0x8, R17 ;  /* 0x00000008ff117819 */ /* 0x000fe40000011411 */
[----:B------:R-:W-:Y:S02]  /*05e0*/  ISETP.LT.AND P1, PT, R16, 0x10000, !P0 ;  /* 0x000100001000780c */ /* 0x000fe40004721270 */
[----:B------:R-:W-:Y:S02]  /*05f0*/  SHF.R.S32.HI R19, RZ, 0x8, R19 ;  /* 0x00000008ff137819 */ /* 0x000fe40000011413 */
[----:B------:R-:W-:Y:S01]  /*0600*/  ISETP.LT.AND P0, PT, R0, 0x10000, !P0 ;  /* 0x000100000000780c */ /* 0x000fe20004701270 */
[--C-:B------:R-:W-:Y:S02]  /*0610*/  IMAD R17, R17, 0x900, R2.reuse ;  /* 0x0000090011117824 */ /* 0x100fe400078e0202 */
[----:B------:R-:W-:-:S02]  /*0620*/  IMAD R19, R19, 0x900, R2 ;  /* 0x0000090013137824 */ /* 0x000fc400078e0202 */
[----:B0-----:R-:W-:-:S04]  /*0630*/  IMAD.WIDE R2, R17, 0x4, R14 ;  /* 0x0000000411027825 */ /* 0x001fc800078e020e */
[----:B------:R-:W-:Y:S01]  /*0640*/  IMAD.WIDE R14, R19, 0x4, R14 ;  /* 0x00000004130e7825 */ /* 0x000fe200078e020e */
[----:B----4-:R0:W-:Y:S03]  /*0650*/  @P1 STG.E.128 desc[UR6][R2.64], R8 ;  /* 0x0000000802001986 */ /* 0x0101e6000c101d06 */
[----:B-1----:R-:W-:-:S04]  /*0660*/  IMAD.WIDE R16, R17, 0x4, R12 ;  /* 0x0000000411107825 */ /* 0x002fc800078e020c */
[----:B------:R-:W-:Y:S01]  /*0670*/  IMAD.WIDE R12, R19, 0x4, R12 ;  /* 0x00000004130c7825 */ /* 0x000fe200078e020c */
[----:B--2---:R0:W-:Y:S04]  /*0680*/  @P0 STG.E.128 desc[UR6][R14.64], R4 ;  /* 0x000000040e000986 */ /* 0x0041e8000c101d06 */
[----:B------:R0:W-:Y:S02]  /*0690*/  @P1 STG.E.128 desc[UR6][R16.64], R8 ;  /* 0x0000000810001986 */ /* 0x0001e4000c101d06 */
[----:B0-----:R-:W-:Y:S05]  /*06a0*/  @!P0 EXIT ;  /* 0x000000000000894d */ /* 0x001fea0003800000 */
[----:B------:R-:W-:Y:S01]  /*06b0*/  STG.E.128 desc[UR6][R12.64], R4 ;  /* 0x000000040c007986 */ /* 0x000fe2000c101d06 */
[----:B------:R-:W-:Y:S05]  /*06c0*/  EXIT ;  /* 0x000000000000794d */ /* 0x000fea0003800000 */
.L_x_0:
[----:B------:R-:W-:-:S00]  /*06d0*/  BRA `(.L_x_0) ;  /* 0xfffffffc00fc7947 */ /* 0x000fc0000383ffff */
[----:B------:R-:W-:-:S00]  /*06e0*/  NOP ;  /* 0x0000000000007918 */ /* 0x000fc00000000000 */
        /* <DEDUP_REMOVED lines=9> */
.L_x_1:


//--------------------- .nv.shared.triton_poi_fused_convolution_20 --------------------------
	.section	.nv.shared.triton_poi_fused_convolution_20,"aw",@nobits
	.sectionflags	@""
	.align	16
	.zero		1024


//--------------------- .nv.constant0.triton_poi_fused_convolution_20 --------------------------
	.section	.nv.constant0.triton_poi_fused_convolution_20,"a",@progbits
	.sectionflags	@""
	.align	4
.nv.constant0.triton_poi_fused_convolution_20:
	.zero		560
